//
// Generated by NVIDIA NVVM Compiler
//
// Compiler Build ID: CL-36424714
// Cuda compilation tools, release 13.0, V13.0.88
// Based on NVVM 20.0.0
//

.version 9.0
.target sm_100
.address_size 64

	// .globl	_Z6gpuerrv

.visible .entry _Z6gpuerrv()
{


	ret;

}


// ===== COMPILED SASS (sm_100) =====

	.target	sm_100

	.elftype	@"ET_EXEC"


//--------------------- .note.nv.tkinfo           --------------------------
	.section	.note.nv.tkinfo,"",@"SHT_NOTE"
	.sectionflags	@"SHF_NOTE_NV_TKINFO"
	.tkinfo
        /*0018*/ 	.word	0x00000002
        /*0030*/ 	.string	""
        /*0030*/ 	.string	"ptxas"
        /*0030*/ 	.string	"Cuda compilation tools, release 13.0, V13.0.88"
        /*0030*/ 	.string	"Build cuda_13.0.r13.0/compiler.36424714_0"
        /*0030*/ 	.string	"-arch sm_100 -m 64 "



//--------------------- .note.nv.cuinfo           --------------------------
	.section	.note.nv.cuinfo,"",@"SHT_NOTE"
	.sectionflags	@"SHF_NOTE_NV_CUINFO"
        /*0018*/ 	.short	0x0002
        /*001a*/ 	.short	0x0064
        /*001c*/ 	.short	0x0082
	.zero		2


//--------------------- .nv.info                  --------------------------
	.section	.nv.info,"",@"SHT_CUDA_INFO"
	.align	4


	//----- nvinfo : EIATTR_REGCOUNT
	.align		4
        /*0000*/ 	.byte	0x04, 0x2f
        /*0002*/ 	.short	(.L_1 - .L_0)
	.align		4
.L_0:
        /*0004*/ 	.word	index@(_Z6gpuerrv)
        /*0008*/ 	.word	0x00000004


	//----- nvinfo : EIATTR_FRAME_SIZE
	.align		4
.L_1:
        /*000c*/ 	.byte	0x04, 0x11
        /*000e*/ 	.short	(.L_3 - .L_2)
	.align		4
.L_2:
        /*0010*/ 	.word	index@(_Z6gpuerrv)
        /*0014*/ 	.word	0x00000000


	//----- nvinfo : EIATTR_MIN_STACK_SIZE
	.align		4
.L_3:
        /*0018*/ 	.byte	0x04, 0x12
        /*001a*/ 	.short	(.L_5 - .L_4)
	.align		4
.L_4:
        /*001c*/ 	.word	index@(_Z6gpuerrv)
        /*0020*/ 	.word	0x00000000
.L_5:


//--------------------- .nv.compat                --------------------------
	.section	.nv.compat,"",@"SHT_CUDA_COMPAT_INFO"
	.align	4
        /*0000*/ 	.byte	0x02, 0x09, 0x00, 0x00, 0x02, 0x02, 0x01, 0x00, 0x02, 0x05, 0x05, 0x00, 0x03, 0x07, 0x01, 0x01
        /*0010*/ 	.byte	0x02, 0x03, 0x00, 0x00, 0x02, 0x06, 0x01, 0x00, 0x04, 0x0b, 0x08, 0x00, 0x09, 0x00, 0x00, 0x00
        /*0020*/ 	.byte	0x00, 0x00, 0x00, 0x00


//--------------------- .nv.info._Z6gpuerrv       --------------------------
	.section	.nv.info._Z6gpuerrv,"",@"SHT_CUDA_INFO"
	.sectionflags	@""
	.align	4


	//----- nvinfo : EIATTR_CUDA_API_VERSION
	.align		4
        /*0000*/ 	.byte	0x04, 0x37
        /*0002*/ 	.short	(.L_7 - .L_6)
.L_6:
        /*0004*/ 	.word	0x00000082


	//----- nvinfo : EIATTR_SPARSE_MMA_MASK
	.align		4
.L_7:
        /*0008*/ 	.byte	0x03, 0x50
        /*000a*/ 	.short	0x0000


	//----- nvinfo : EIATTR_MAXREG_COUNT
	.align		4
        /*000c*/ 	.byte	0x03, 0x1b
        /*000e*/ 	.short	0x00ff


	//----- nvinfo : EIATTR_MERCURY_ISA_VERSION
	.align		4
        /*0010*/ 	.byte	0x03, 0x5f
        /*0012*/ 	.short	0x0101


	//----- nvinfo : EIATTR_VRC_CTA_INIT_COUNT
	.align		4
        /*0014*/ 	.byte	0x02, 0x4a
	.zero		1
	.zero		1


	//----- nvinfo : EIATTR_EXIT_INSTR_OFFSETS
	.align		4
        /*0018*/ 	.byte	0x04, 0x1c
        /*001a*/ 	.short	(.L_9 - .L_8)


	//   ....[0]....
.L_8:
        /*001c*/ 	.word	0x00000010


	//----- nvinfo : EIATTR_SW_WAR
	.align		4
.L_9:
        /*0020*/ 	.byte	0x04, 0x36
        /*0022*/ 	.short	(.L_11 - .L_10)
.L_10:
        /*0024*/ 	.word	0x00000008
.L_11:


//--------------------- .nv.callgraph             --------------------------
	.section	.nv.callgraph,"",@"SHT_CUDA_CALLGRAPH"
	.align	4
	.sectionentsize	8
	.align		4
        /*0000*/ 	.word	0x00000000
	.align		4
        /*0004*/ 	.word	0xffffffff
	.align		4
        /*0008*/ 	.word	0x00000000
	.align		4
        /*000c*/ 	.word	0xfffffffe
	.align		4
        /*0010*/ 	.word	0x00000000
	.align		4
        /*0014*/ 	.word	0xfffffffd
	.align		4
        /*0018*/ 	.word	0x00000000
	.align		4
        /*001c*/ 	.word	0xfffffffc


//--------------------- .text._Z6gpuerrv          --------------------------
	.section	.text._Z6gpuerrv,"ax",@progbits
	.align	128
        .global         _Z6gpuerrv
        .type           _Z6gpuerrv,@function
        .size           _Z6gpuerrv,(.L_x_1 - _Z6gpuerrv)
        .other          _Z6gpuerrv,@"STO_CUDA_ENTRY STV_DEFAULT"
_Z6gpuerrv:
.text._Z6gpuerrv:
[----:B------:R-:W-:Y:S01]  /*0000*/  LDC R1, c[0x0][0x37c] ;  /* 0x0000df00ff017b82 */ /* 0x000fe20000000800 */
[----:B------:R-:W-:Y:S05]  /*0010*/  EXIT ;  /* 0x000000000000794d */ /* 0x000fea0003800000 */
.L_x_0:
[----:B------:R-:W-:-:S00]  /*0020*/  BRA `(.L_x_0) ;  /* 0xfffffffc00fc7947 */ /* 0x000fc0000383ffff */
[----:B------:R-:W-:-:S00]  /*0030*/  NOP ;  /* 0x0000000000007918 */ /* 0x000fc00000000000 */
        /* <DEDUP_REMOVED lines=12> */
.L_x_1:


//--------------------- .nv.shared.reserved.0     --------------------------
	.section	.nv.shared.reserved.0,"aw",@nobits
	.weak		__nv_reservedSMEM_offset_0_alias
	.size		__nv_reservedSMEM_offset_0_alias, 0, 64
	.other		__nv_reservedSMEM_offset_0_alias,@"STO_CUDA_RESERVED_SHARED STV_DEFAULT"
__nv_reservedSMEM_offset_0_alias:
	.zero		0
	.zero		64


//--------------------- .nv.constant0._Z6gpuerrv  --------------------------
	.section	.nv.constant0._Z6gpuerrv,"a",@progbits
	.sectionflags	@""
	.align	4
.nv.constant0._Z6gpuerrv:
	.zero		896


//--------------------- SYMBOLS --------------------------

	.type		.nv.reservedSmem.offset0,@object
	.size		.nv.reservedSmem.offset0,0x4
